//
// Generated by NVIDIA NVVM Compiler
//
// Compiler Build ID: CL-36424714
// Cuda compilation tools, release 13.0, V13.0.88
// Based on NVVM 20.0.0
//

.version 9.0
.target sm_100
.address_size 64

	// .globl	_Z17prime_number_cudaiiPi
.extern .shared .align 16 .b8 sharedArray[];

.visible .entry _Z17prime_number_cudaiiPi(
	.param .u32 _Z17prime_number_cudaiiPi_param_0,
	.param .u32 _Z17prime_number_cudaiiPi_param_1,
	.param .u64 .ptr .align 1 _Z17prime_number_cudaiiPi_param_2
)
{
	.reg .pred 	%p<14>;
	.reg .b32 	%r<43>;
	.reg .b64 	%rd<5>;

	ld.param.u32 	%r15, [_Z17prime_number_cudaiiPi_param_0];
	ld.param.u64 	%rd1, [_Z17prime_number_cudaiiPi_param_2];
	mov.u32 	%r1, %ctaid.x;
	mov.u32 	%r42, %ntid.x;
	mov.u32 	%r3, %tid.x;
	mad.lo.s32 	%r16, %r1, %r42, %r3;
	add.s32 	%r4, %r16, 2;
	setp.gt.s32 	%p1, %r4, %r15;
	shl.b32 	%r17, %r3, 2;
	mov.u32 	%r18, sharedArray;
	add.s32 	%r5, %r18, %r17;
	@%p1 bra 	$L__BB0_6;
	setp.lt.s32 	%p2, %r4, 3;
	mov.b32 	%r19, 1;
	mov.u32 	%r41, %r19;
	@%p2 bra 	$L__BB0_5;
	mov.b32 	%r40, 2;
	bra.uni 	$L__BB0_4;
$L__BB0_3:
	add.s32 	%r40, %r40, 1;
	setp.eq.s32 	%p4, %r40, %r4;
	mov.u32 	%r41, %r19;
	@%p4 bra 	$L__BB0_5;
$L__BB0_4:
	rem.u32 	%r22, %r4, %r40;
	setp.ne.s32 	%p3, %r22, 0;
	mov.b32 	%r41, 0;
	@%p3 bra 	$L__BB0_3;
$L__BB0_5:
	st.shared.u32 	[%r5], %r41;
	bra.uni 	$L__BB0_7;
$L__BB0_6:
	mov.b32 	%r24, 0;
	st.shared.u32 	[%r5], %r24;
$L__BB0_7:
	bar.sync 	0;
	setp.lt.u32 	%p5, %r42, 66;
	@%p5 bra 	$L__BB0_11;
$L__BB0_8:
	shr.u32 	%r10, %r42, 1;
	setp.ge.u32 	%p6, %r3, %r10;
	@%p6 bra 	$L__BB0_10;
	shl.b32 	%r25, %r10, 2;
	add.s32 	%r26, %r5, %r25;
	ld.shared.u32 	%r27, [%r26];
	ld.shared.u32 	%r28, [%r5];
	add.s32 	%r29, %r28, %r27;
	st.shared.u32 	[%r5], %r29;
$L__BB0_10:
	bar.sync 	0;
	setp.gt.u32 	%p7, %r42, 131;
	mov.u32 	%r42, %r10;
	@%p7 bra 	$L__BB0_8;
$L__BB0_11:
	setp.gt.u32 	%p8, %r3, 31;
	@%p8 bra 	$L__BB0_18;
	ld.shared.u32 	%r30, [%r5+128];
	ld.shared.u32 	%r31, [%r5];
	add.s32 	%r11, %r31, %r30;
	st.shared.u32 	[%r5], %r11;
	setp.gt.u32 	%p9, %r3, 15;
	@%p9 bra 	$L__BB0_18;
	ld.shared.u32 	%r32, [%r5+64];
	add.s32 	%r12, %r11, %r32;
	st.shared.u32 	[%r5], %r12;
	setp.gt.u32 	%p10, %r3, 7;
	@%p10 bra 	$L__BB0_18;
	ld.shared.u32 	%r33, [%r5+32];
	add.s32 	%r13, %r12, %r33;
	st.shared.u32 	[%r5], %r13;
	setp.gt.u32 	%p11, %r3, 3;
	@%p11 bra 	$L__BB0_18;
	ld.shared.u32 	%r34, [%r5+16];
	add.s32 	%r14, %r13, %r34;
	st.shared.u32 	[%r5], %r14;
	setp.gt.u32 	%p12, %r3, 1;
	@%p12 bra 	$L__BB0_18;
	ld.shared.u32 	%r35, [%r5+8];
	add.s32 	%r36, %r14, %r35;
	st.shared.u32 	[%r5], %r36;
	setp.ne.s32 	%p13, %r3, 0;
	@%p13 bra 	$L__BB0_18;
	ld.shared.v2.u32 	{%r37, %r38}, [sharedArray];
	add.s32 	%r39, %r37, %r38;
	st.shared.u32 	[sharedArray], %r39;
	cvta.to.global.u64 	%rd2, %rd1;
	mul.wide.u32 	%rd3, %r1, 4;
	add.s64 	%rd4, %rd2, %rd3;
	st.global.u32 	[%rd4], %r39;
$L__BB0_18:
	ret;

}


// ===== COMPILED SASS (sm_100) =====

	.target	sm_100

	.elftype	@"ET_EXEC"


//--------------------- .note.nv.tkinfo           --------------------------
	.section	.note.nv.tkinfo,"",@"SHT_NOTE"
	.sectionflags	@"SHF_NOTE_NV_TKINFO"
	.tkinfo
        /*0018*/ 	.word	0x00000002
        /*0030*/ 	.string	""
        /*0030*/ 	.string	"ptxas"
        /*0030*/ 	.string	"Cuda compilation tools, release 13.0, V13.0.88"
        /*0030*/ 	.string	"Build cuda_13.0.r13.0/compiler.36424714_0"
        /*0030*/ 	.string	"-arch sm_100 -m 64 "



//--------------------- .note.nv.cuinfo           --------------------------
	.section	.note.nv.cuinfo,"",@"SHT_NOTE"
	.sectionflags	@"SHF_NOTE_NV_CUINFO"
        /*0018*/ 	.short	0x0002
        /*001a*/ 	.short	0x0064
        /*001c*/ 	.short	0x0082
	.zero		2


//--------------------- .nv.info                  --------------------------
	.section	.nv.info,"",@"SHT_CUDA_INFO"
	.align	4


	//----- nvinfo : EIATTR_REGCOUNT
	.align		4
        /*0000*/ 	.byte	0x04, 0x2f
        /*0002*/ 	.short	(.L_1 - .L_0)
	.align		4
.L_0:
        /*0004*/ 	.word	index@(_Z17prime_number_cudaiiPi)
        /*0008*/ 	.word	0x0000000e


	//----- nvinfo : EIATTR_FRAME_SIZE
	.align		4
.L_1:
        /*000c*/ 	.byte	0x04, 0x11
        /*000e*/ 	.short	(.L_3 - .L_2)
	.align		4
.L_2:
        /*0010*/ 	.word	index@(_Z17prime_number_cudaiiPi)
        /*0014*/ 	.word	0x00000000


	//----- nvinfo : EIATTR_MIN_STACK_SIZE
	.align		4
.L_3:
        /*0018*/ 	.byte	0x04, 0x12
        /*001a*/ 	.short	(.L_5 - .L_4)
	.align		4
.L_4:
        /*001c*/ 	.word	index@(_Z17prime_number_cudaiiPi)
        /*0020*/ 	.word	0x00000000
.L_5:


//--------------------- .nv.compat                --------------------------
	.section	.nv.compat,"",@"SHT_CUDA_COMPAT_INFO"
	.align	4
        /*0000*/ 	.byte	0x02, 0x09, 0x00, 0x00, 0x02, 0x02, 0x01, 0x00, 0x02, 0x05, 0x05, 0x00, 0x03, 0x07, 0x01, 0x01
        /*0010*/ 	.byte	0x02, 0x03, 0x00, 0x00, 0x02, 0x06, 0x01, 0x00, 0x04, 0x0b, 0x08, 0x00, 0x09, 0x00, 0x00, 0x00
        /*0020*/ 	.byte	0x00, 0x00, 0x00, 0x00


//--------------------- .nv.info._Z17prime_number_cudaiiPi --------------------------
	.section	.nv.info._Z17prime_number_cudaiiPi,"",@"SHT_CUDA_INFO"
	.sectionflags	@""
	.align	4


	//----- nvinfo : EIATTR_CUDA_API_VERSION
	.align		4
        /*0000*/ 	.byte	0x04, 0x37
        /*0002*/ 	.short	(.L_7 - .L_6)
.L_6:
        /*0004*/ 	.word	0x00000082


	//----- nvinfo : EIATTR_KPARAM_INFO
	.align		4
.L_7:
        /*0008*/ 	.byte	0x04, 0x17
        /*000a*/ 	.short	(.L_9 - .L_8)
.L_8:
        /*000c*/ 	.word	0x00000000
        /*0010*/ 	.short	0x0002
        /*0012*/ 	.short	0x0008
        /*0014*/ 	.byte	0x00, 0xf5, 0x21, 0x00


	//----- nvinfo : EIATTR_KPARAM_INFO
	.align		4
.L_9:
        /*0018*/ 	.byte	0x04, 0x17
        /*001a*/ 	.short	(.L_11 - .L_10)
.L_10:
        /*001c*/ 	.word	0x00000000
        /*0020*/ 	.short	0x0001
        /*0022*/ 	.short	0x0004
        /*0024*/ 	.byte	0x00, 0xf0, 0x11, 0x00


	//----- nvinfo : EIATTR_KPARAM_INFO
	.align		4
.L_11:
        /*0028*/ 	.byte	0x04, 0x17
        /*002a*/ 	.short	(.L_13 - .L_12)
.L_12:
        /*002c*/ 	.word	0x00000000
        /*0030*/ 	.short	0x0000
        /*0032*/ 	.short	0x0000
        /*0034*/ 	.byte	0x00, 0xf0, 0x11, 0x00


	//----- nvinfo : EIATTR_SPARSE_MMA_MASK
	.align		4
.L_13:
        /*0038*/ 	.byte	0x03, 0x50
        /*003a*/ 	.short	0x0000


	//----- nvinfo : EIATTR_MAXREG_COUNT
	.align		4
        /*003c*/ 	.byte	0x03, 0x1b
        /*003e*/ 	.short	0x00ff


	//----- nvinfo : EIATTR_NUM_BARRIERS
	.align		4
        /*0040*/ 	.byte	0x02, 0x4c
        /*0042*/ 	.byte	0x01
	.zero		1


	//----- nvinfo : EIATTR_MERCURY_ISA_VERSION
	.align		4
        /*0044*/ 	.byte	0x03, 0x5f
        /*0046*/ 	.short	0x0101


	//----- nvinfo : EIATTR_VRC_CTA_INIT_COUNT
	.align		4
        /*0048*/ 	.byte	0x02, 0x4a
	.zero		1
	.zero		1


	//----- nvinfo : EIATTR_EXIT_INSTR_OFFSETS
	.align		4
        /*004c*/ 	.byte	0x04, 0x1c
        /*004e*/ 	.short	(.L_15 - .L_14)


	//   ....[0]....
.L_14:
        /*0050*/ 	.word	0x00000400


	//   ....[1]....
        /*0054*/ 	.word	0x00000460


	//   ....[2]....
        /*0058*/ 	.word	0x000004b0


	//   ....[3]....
        /*005c*/ 	.word	0x00000500


	//   ....[4]....
        /*0060*/ 	.word	0x00000550


	//   ....[5]....
        /*0064*/ 	.word	0x000005a0


	//   ....[6]....
        /*0068*/ 	.word	0x00000650


	//----- nvinfo : EIATTR_CRS_STACK_SIZE
	.align		4
.L_15:
        /*006c*/ 	.byte	0x04, 0x1e
        /*006e*/ 	.short	(.L_17 - .L_16)
.L_16:
        /*0070*/ 	.word	0x00000000


	//----- nvinfo : EIATTR_CBANK_PARAM_SIZE
	.align		4
.L_17:
        /*0074*/ 	.byte	0x03, 0x19
        /*0076*/ 	.short	0x0010


	//----- nvinfo : EIATTR_PARAM_CBANK
	.align		4
        /*0078*/ 	.byte	0x04, 0x0a
        /*007a*/ 	.short	(.L_19 - .L_18)
	.align		4
.L_18:
        /*007c*/ 	.word	index@(.nv.constant0._Z17prime_number_cudaiiPi)
        /*0080*/ 	.short	0x0380
        /*0082*/ 	.short	0x0010


	//----- nvinfo : EIATTR_SW_WAR
	.align		4
.L_19:
        /*0084*/ 	.byte	0x04, 0x36
        /*0086*/ 	.short	(.L_21 - .L_20)
.L_20:
        /*0088*/ 	.word	0x00000008
.L_21:


//--------------------- .nv.callgraph             --------------------------
	.section	.nv.callgraph,"",@"SHT_CUDA_CALLGRAPH"
	.align	4
	.sectionentsize	8
	.align		4
        /*0000*/ 	.word	0x00000000
	.align		4
        /*0004*/ 	.word	0xffffffff
	.align		4
        /*0008*/ 	.word	0x00000000
	.align		4
        /*000c*/ 	.word	0xfffffffe
	.align		4
        /*0010*/ 	.word	0x00000000
	.align		4
        /*0014*/ 	.word	0xfffffffd
	.align		4
        /*0018*/ 	.word	0x00000000
	.align		4
        /*001c*/ 	.word	0xfffffffc


//--------------------- .text._Z17prime_number_cudaiiPi --------------------------
	.section	.text._Z17prime_number_cudaiiPi,"ax",@progbits
	.align	128
        .global         _Z17prime_number_cudaiiPi
        .type           _Z17prime_number_cudaiiPi,@function
        .size           _Z17prime_number_cudaiiPi,(.L_x_9 - _Z17prime_number_cudaiiPi)
        .other          _Z17prime_number_cudaiiPi,@"STO_CUDA_ENTRY STV_DEFAULT"
_Z17prime_number_cudaiiPi:
.text._Z17prime_number_cudaiiPi:
[----:B------:R-:W-:Y:S01]  /*0000*/  LDC R1, c[0x0][0x37c] ;  /* 0x0000df00ff017b82 */ /* 0x000fe20000000800 */
[----:B------:R-:W0:Y:S01]  /*0010*/  S2R R0, SR_CTAID.X ;  /* 0x0000000000007919 */ /* 0x000e220000002500 */
[----:B------:R-:W1:Y:S06]  /*0020*/  LDCU UR6, c[0x0][0x360] ;  /* 0x00006c00ff0677ac */ /* 0x000e6c0008000800 */
[----:B------:R-:W2:Y:S01]  /*0030*/  S2UR UR5, SR_CgaCtaId ;  /* 0x00000000000579c3 */ /* 0x000ea20000008800 */
[----:B------:R-:W-:Y:S01]  /*0040*/  BSSY.RECONVERGENT B0, `(.L_x_0) ;  /* 0x000002c000007945 */ /* 0x000fe20003800200 */
[----:B------:R-:W0:Y:S01]  /*0050*/  S2R R3, SR_TID.X ;  /* 0x0000000000037919 */ /* 0x000e220000002100 */
[----:B------:R-:W3:Y:S01]  /*0060*/  LDCU UR7, c[0x0][0x380] ;  /* 0x00007000ff0777ac */ /* 0x000ee20008000800 */
[----:B------:R-:W-:Y:S01]  /*0070*/  UMOV UR4, 0x400 ;  /* 0x0000040000047882 */ /* 0x000fe20000000000 */
[----:B-1----:R-:W-:Y:S01]  /*0080*/  IMAD.U32 R7, RZ, RZ, UR6 ;  /* 0x00000006ff077e24 */ /* 0x002fe2000f8e00ff */
[----:B--2---:R-:W-:Y:S01]  /*0090*/  ULEA UR4, UR5, UR4, 0x18 ;  /* 0x0000000405047291 */ /* 0x004fe2000f8ec0ff */
[----:B0-----:R-:W-:-:S04]  /*00a0*/  IMAD R2, R0, UR6, R3 ;  /* 0x0000000600027c24 */ /* 0x001fc8000f8e0203 */
[----:B------:R-:W-:Y:S01]  /*00b0*/  VIADD R6, R2, 0x2 ;  /* 0x0000000202067836 */ /* 0x000fe20000000000 */
[----:B------:R-:W-:-:S04]  /*00c0*/  LEA R2, R3, UR4, 0x2 ;  /* 0x0000000403027c11 */ /* 0x000fc8000f8e10ff */
[----:B---3--:R-:W-:-:S13]  /*00d0*/  ISETP.GT.AND P0, PT, R6, UR7, PT ;  /* 0x0000000706007c0c */ /* 0x008fda000bf04270 */
[----:B------:R-:W-:Y:S05]  /*00e0*/  @P0 BRA `(.L_x_1) ;  /* 0x0000000000800947 */ /* 0x000fea0003800000 */
[----:B------:R-:W-:Y:S01]  /*00f0*/  ISETP.GE.AND P0, PT, R6, 0x3, PT ;  /* 0x000000030600780c */ /* 0x000fe20003f06270 */
[----:B------:R-:W-:Y:S01]  /*0100*/  BSSY.RECONVERGENT B1, `(.L_x_2) ;  /* 0x000001c000017945 */ /* 0x000fe20003800200 */
[----:B------:R-:W-:-:S11]  /*0110*/  IMAD.MOV.U32 R5, RZ, RZ, 0x1 ;  /* 0x00000001ff057424 */ /* 0x000fd600078e00ff */
[----:B------:R-:W-:Y:S05]  /*0120*/  @!P0 BRA `(.L_x_3) ;  /* 0x0000000000648947 */ /* 0x000fea0003800000 */
[----:B------:R-:W-:-:S07]  /*0130*/  HFMA2 R9, -RZ, RZ, 0, 1.1920928955078125e-07 ;  /* 0x00000002ff097431 */ /* 0x000fce00000001ff */
.L_x_4:
[----:B------:R-:W0:Y:S01]  /*0140*/  I2F.U32.RP R8, R9 ;  /* 0x0000000900087306 */ /* 0x000e220000209000 */
[----:B------:R-:W-:-:S07]  /*0150*/  ISETP.NE.U32.AND P1, PT, R9, RZ, PT ;  /* 0x000000ff0900720c */ /* 0x000fce0003f25070 */
[----:B0-----:R-:W0:Y:S02]  /*0160*/  MUFU.RCP R8, R8 ;  /* 0x0000000800087308 */ /* 0x001e240000001000 */
[----:B0-----:R-:W-:-:S06]  /*0170*/  VIADD R4, R8, 0xffffffe ;  /* 0x0ffffffe08047836 */ /* 0x001fcc0000000000 */
[----:B------:R0:W1:Y:S02]  /*0180*/  F2I.FTZ.U32.TRUNC.NTZ R5, R4 ;  /* 0x0000000400057305 */ /* 0x000064000021f000 */
[----:B0-----:R-:W-:Y:S02]  /*0190*/  IMAD.MOV.U32 R4, RZ, RZ, RZ ;  /* 0x000000ffff047224 */ /* 0x001fe400078e00ff */
[----:B-1----:R-:W-:-:S04]  /*01a0*/  IMAD.MOV R10, RZ, RZ, -R5 ;  /* 0x000000ffff0a7224 */ /* 0x002fc800078e0a05 */
[----:B------:R-:W-:-:S04]  /*01b0*/  IMAD R11, R10, R9, RZ ;  /* 0x000000090a0b7224 */ /* 0x000fc800078e02ff */
[----:B------:R-:W-:-:S06]  /*01c0*/  IMAD.HI.U32 R5, R5, R11, R4 ;  /* 0x0000000b05057227 */ /* 0x000fcc00078e0004 */
[----:B------:R-:W-:-:S05]  /*01d0*/  IMAD.HI.U32 R5, R5, R6, RZ ;  /* 0x0000000605057227 */ /* 0x000fca00078e00ff */
[----:B------:R-:W-:-:S05]  /*01e0*/  IADD3 R5, PT, PT, -R5, RZ, RZ ;  /* 0x000000ff05057210 */ /* 0x000fca0007ffe1ff */
[----:B------:R-:W-:Y:S02]  /*01f0*/  IMAD R10, R9, R5, R6 ;  /* 0x00000005090a7224 */ /* 0x000fe400078e0206 */
[----:B------:R-:W-:-:S03]  /*0200*/  IMAD.MOV.U32 R5, RZ, RZ, RZ ;  /* 0x000000ffff057224 */ /* 0x000fc600078e00ff */
[----:B------:R-:W-:-:S13]  /*0210*/  ISETP.GE.U32.AND P0, PT, R10, R9, PT ;  /* 0x000000090a00720c */ /* 0x000fda0003f06070 */
[----:B------:R-:W-:-:S05]  /*0220*/  @P0 IMAD.IADD R10, R10, 0x1, -R9 ;  /* 0x000000010a0a0824 */ /* 0x000fca00078e0a09 */
[----:B------:R-:W-:-:S13]  /*0230*/  ISETP.GE.U32.AND P0, PT, R10, R9, PT ;  /* 0x000000090a00720c */ /* 0x000fda0003f06070 */
[----:B------:R-:W-:Y:S01]  /*0240*/  @P0 IMAD.IADD R10, R10, 0x1, -R9 ;  /* 0x000000010a0a0824 */ /* 0x000fe200078e0a09 */
[----:B------:R-:W-:-:S04]  /*0250*/  @!P1 LOP3.LUT R10, RZ, R9, RZ, 0x33, !PT ;  /* 0x00000009ff0a9212 */ /* 0x000fc800078e33ff */
[----:B------:R-:W-:-:S13]  /*0260*/  ISETP.NE.AND P0, PT, R10, RZ, PT ;  /* 0x000000ff0a00720c */ /* 0x000fda0003f05270 */
[----:B------:R-:W-:Y:S05]  /*0270*/  @!P0 BRA `(.L_x_3) ;  /* 0x0000000000108947 */ /* 0x000fea0003800000 */
[----:B------:R-:W-:-:S04]  /*0280*/  IADD3 R9, PT, PT, R9, 0x1, RZ ;  /* 0x0000000109097810 */ /* 0x000fc80007ffe0ff */
[----:B------:R-:W-:-:S13]  /*0290*/  ISETP.NE.AND P0, PT, R9, R6, PT ;  /* 0x000000060900720c */ /* 0x000fda0003f05270 */
[----:B------:R-:W-:Y:S05]  /*02a0*/  @P0 BRA `(.L_x_4) ;  /* 0xfffffffc00a40947 */ /* 0x000fea000383ffff */
[----:B------:R-:W-:-:S07]  /*02b0*/  IMAD.MOV.U32 R5, RZ, RZ, 0x1 ;  /* 0x00000001ff057424 */ /* 0x000fce00078e00ff */
.L_x_3:
[----:B------:R-:W-:Y:S05]  /*02c0*/  BSYNC.RECONVERGENT B1 ;  /* 0x0000000000017941 */ /* 0x000fea0003800200 */
.L_x_2:
[----:B------:R1:W-:Y:S01]  /*02d0*/  STS [R2], R5 ;  /* 0x0000000502007388 */ /* 0x0003e20000000800 */
[----:B------:R-:W-:Y:S05]  /*02e0*/  BRA `(.L_x_5) ;  /* 0x0000000000047947 */ /* 0x000fea0003800000 */
.L_x_1:
[----:B------:R0:W-:Y:S02]  /*02f0*/  STS [R2], RZ ;  /* 0x000000ff02007388 */ /* 0x0001e40000000800 */
.L_x_5:
[----:B------:R-:W-:Y:S05]  /*0300*/  BSYNC.RECONVERGENT B0 ;  /* 0x0000000000007941 */ /* 0x000fea0003800200 */
.L_x_0:
[----:B------:R-:W-:Y:S01]  /*0310*/  BAR.SYNC.DEFER_BLOCKING 0x0 ;  /* 0x0000000000007b1d */ /* 0x000fe20000010000 */
[----:B------:R-:W-:Y:S02]  /*0320*/  ISETP.GE.U32.AND P1, PT, R7, 0x42, PT ;  /* 0x000000420700780c */ /* 0x000fe40003f26070 */
[----:B------:R-:W-:-:S11]  /*0330*/  ISETP.GT.U32.AND P0, PT, R3, 0x1f, PT ;  /* 0x0000001f0300780c */ /* 0x000fd60003f04070 */
[----:B------:R-:W-:Y:S05]  /*0340*/  @!P1 BRA `(.L_x_6) ;  /* 0x00000000002c9947 */ /* 0x000fea0003800000 */
.L_x_7:
[----:B------:R-:W-:-:S04]  /*0350*/  SHF.R.U32.HI R6, RZ, 0x1, R7 ;  /* 0x00000001ff067819 */ /* 0x000fc80000011607 */
[----:B------:R-:W-:-:S13]  /*0360*/  ISETP.GE.U32.AND P1, PT, R3, R6, PT ;  /* 0x000000060300720c */ /* 0x000fda0003f26070 */
[----:B------:R-:W-:Y:S01]  /*0370*/  @!P1 IMAD R4, R6, 0x4, R2 ;  /* 0x0000000406049824 */ /* 0x000fe200078e0202 */
[----:B-1----:R-:W-:Y:S05]  /*0380*/  @!P1 LDS R5, [R2] ;  /* 0x0000000002059984 */ /* 0x002fea0000000800 */
[----:B------:R-:W1:Y:S02]  /*0390*/  @!P1 LDS R4, [R4] ;  /* 0x0000000004049984 */ /* 0x000e640000000800 */
[----:B-1----:R-:W-:-:S05]  /*03a0*/  @!P1 IADD3 R5, PT, PT, R4, R5, RZ ;  /* 0x0000000504059210 */ /* 0x002fca0007ffe0ff */
[----:B------:R2:W-:Y:S01]  /*03b0*/  @!P1 STS [R2], R5 ;  /* 0x0000000502009388 */ /* 0x0005e20000000800 */
[----:B------:R-:W-:Y:S01]  /*03c0*/  BAR.SYNC.DEFER_BLOCKING 0x0 ;  /* 0x0000000000007b1d */ /* 0x000fe20000010000 */
[----:B------:R-:W-:Y:S01]  /*03d0*/  ISETP.GT.U32.AND P1, PT, R7, 0x83, PT ;  /* 0x000000830700780c */ /* 0x000fe20003f24070 */
[----:B------:R-:W-:-:S12]  /*03e0*/  IMAD.MOV.U32 R7, RZ, RZ, R6 ;  /* 0x000000ffff077224 */ /* 0x000fd800078e0006 */
[----:B--2---:R-:W-:Y:S05]  /*03f0*/  @P1 BRA `(.L_x_7) ;  /* 0xfffffffc00d41947 */ /* 0x004fea000383ffff */
.L_x_6:
[----:B------:R-:W-:Y:S05]  /*0400*/  @P0 EXIT ;  /* 0x000000000000094d */ /* 0x000fea0003800000 */
[----:B------:R-:W-:Y:S01]  /*0410*/  LDS R4, [R2+0x80] ;  /* 0x0000800002047984 */ /* 0x000fe20000000800 */
[----:B------:R-:W-:-:S03]  /*0420*/  ISETP.GT.U32.AND P0, PT, R3, 0xf, PT ;  /* 0x0000000f0300780c */ /* 0x000fc60003f04070 */
[----:B-1----:R-:W1:Y:S02]  /*0430*/  LDS R5, [R2] ;  /* 0x0000000002057984 */ /* 0x002e640000000800 */
[----:B-1----:R-:W-:-:S05]  /*0440*/  IMAD.IADD R5, R4, 0x1, R5 ;  /* 0x0000000104057824 */ /* 0x002fca00078e0205 */
[----:B------:R1:W-:Y:S03]  /*0450*/  STS [R2], R5 ;  /* 0x0000000502007388 */ /* 0x0003e60000000800 */
[----:B------:R-:W-:Y:S05]  /*0460*/  @P0 EXIT ;  /* 0x000000000000094d */ /* 0x000fea0003800000 */
[----:B------:R-:W1:Y:S01]  /*0470*/  LDS R4, [R2+0x40] ;  /* 0x0000400002047984 */ /* 0x000e620000000800 */
[----:B------:R-:W-:Y:S02]  /*0480*/  ISETP.GT.U32.AND P0, PT, R3, 0x7, PT ;  /* 0x000000070300780c */ /* 0x000fe40003f04070 */
[----:B-1----:R-:W-:-:S05]  /*0490*/  IADD3 R5, PT, PT, R5, R4, RZ ;  /* 0x0000000405057210 */ /* 0x002fca0007ffe0ff */
[----:B------:R1:W-:Y:S06]  /*04a0*/  STS [R2], R5 ;  /* 0x0000000502007388 */ /* 0x0003ec0000000800 */
[----:B------:R-:W-:Y:S05]  /*04b0*/  @P0 EXIT ;  /* 0x000000000000094d */ /* 0x000fea0003800000 */
[----:B------:R-:W1:Y:S01]  /*04c0*/  LDS R4, [R2+0x20] ;  /* 0x0000200002047984 */ /* 0x000e620000000800 */
[----:B------:R-:W-:Y:S01]  /*04d0*/  ISETP.GT.U32.AND P0, PT, R3, 0x3, PT ;  /* 0x000000030300780c */ /* 0x000fe20003f04070 */
[----:B-1----:R-:W-:-:S05]  /*04e0*/  IMAD.IADD R5, R5, 0x1, R4 ;  /* 0x0000000105057824 */ /* 0x002fca00078e0204 */
[----:B------:R1:W-:Y:S07]  /*04f0*/  STS [R2], R5 ;  /* 0x0000000502007388 */ /* 0x0003ee0000000800 */
[----:B------:R-:W-:Y:S05]  /*0500*/  @P0 EXIT ;  /* 0x000000000000094d */ /* 0x000fea0003800000 */
[----:B------:R-:W1:Y:S01]  /*0510*/  LDS R4, [R2+0x10] ;  /* 0x0000100002047984 */ /* 0x000e620000000800 */
[----:B------:R-:W-:Y:S01]  /*0520*/  ISETP.GT.U32.AND P0, PT, R3, 0x1, PT ;  /* 0x000000010300780c */ /* 0x000fe20003f04070 */
[----:B-1----:R-:W-:-:S05]  /*0530*/  IMAD.IADD R5, R5, 0x1, R4 ;  /* 0x0000000105057824 */ /* 0x002fca00078e0204 */
[----:B------:R1:W-:Y:S07]  /*0540*/  STS [R2], R5 ;  /* 0x0000000502007388 */ /* 0x0003ee0000000800 */
[----:B------:R-:W-:Y:S05]  /*0550*/  @P0 EXIT ;  /* 0x000000000000094d */ /* 0x000fea0003800000 */
[----:B------:R-:W1:Y:S01]  /*0560*/  LDS R4, [R2+0x8] ;  /* 0x0000080002047984 */ /* 0x000e620000000800 */
[----:B------:R-:W-:Y:S02]  /*0570*/  ISETP.NE.AND P0, PT, R3, RZ, PT ;  /* 0x000000ff0300720c */ /* 0x000fe40003f05270 */
[----:B-1----:R-:W-:-:S05]  /*0580*/  IADD3 R5, PT, PT, R5, R4, RZ ;  /* 0x0000000405057210 */ /* 0x002fca0007ffe0ff */
[----:B------:R1:W-:Y:S06]  /*0590*/  STS [R2], R5 ;  /* 0x0000000502007388 */ /* 0x0003ec0000000800 */
[----:B------:R-:W-:Y:S05]  /*05a0*/  @P0 EXIT ;  /* 0x000000000000094d */ /* 0x000fea0003800000 */
[----:B------:R-:W2:Y:S01]  /*05b0*/  S2UR UR5, SR_CgaCtaId ;  /* 0x00000000000579c3 */ /* 0x000ea20000008800 */
[----:B------:R-:W-:Y:S01]  /*05c0*/  UMOV UR4, 0x400 ;  /* 0x0000040000047882 */ /* 0x000fe20000000000 */
[----:B------:R-:W3:Y:S06]  /*05d0*/  LDCU.64 UR6, c[0x0][0x358] ;  /* 0x00006b00ff0677ac */ /* 0x000eec0008000a00 */
[----:B01----:R-:W0:Y:S01]  /*05e0*/  LDC.64 R2, c[0x0][0x388] ;  /* 0x0000e200ff027b82 */ /* 0x003e220000000a00 */
[----:B--2---:R-:W-:Y:S01]  /*05f0*/  ULEA UR4, UR5, UR4, 0x18 ;  /* 0x0000000405047291 */ /* 0x004fe2000f8ec0ff */
[----:B0-----:R-:W-:-:S08]  /*0600*/  IMAD.WIDE.U32 R2, R0, 0x4, R2 ;  /* 0x0000000400027825 */ /* 0x001fd000078e0002 */
[----:B------:R-:W0:Y:S02]  /*0610*/  LDS.64 R4, [UR4] ;  /* 0x00000004ff047984 */ /* 0x000e240008000a00 */
[----:B0-----:R-:W-:-:S05]  /*0620*/  IMAD.IADD R5, R4, 0x1, R5 ;  /* 0x0000000104057824 */ /* 0x001fca00078e0205 */
[----:B------:R-:W-:Y:S04]  /*0630*/  STS [UR4], R5 ;  /* 0x00000005ff007988 */ /* 0x000fe80008000804 */
[----:B---3--:R-:W-:Y:S01]  /*0640*/  STG.E desc[UR6][R2.64], R5 ;  /* 0x0000000502007986 */ /* 0x008fe2000c101906 */
[----:B------:R-:W-:Y:S05]  /*0650*/  EXIT ;  /* 0x000000000000794d */ /* 0x000fea0003800000 */
.L_x_8:
[----:B------:R-:W-:-:S00]  /*0660*/  BRA `(.L_x_8) ;  /* 0xfffffffc00fc7947 */ /* 0x000fc0000383ffff */
[----:B------:R-:W-:-:S00]  /*0670*/  NOP ;  /* 0x0000000000007918 */ /* 0x000fc00000000000 */
        /* <DEDUP_REMOVED lines=8> */
.L_x_9:


//--------------------- .nv.shared._Z17prime_number_cudaiiPi --------------------------
	.section	.nv.shared._Z17prime_number_cudaiiPi,"aw",@nobits
	.sectionflags	@""
	.align	16
	.zero		1024


//--------------------- .nv.shared.reserved.0     --------------------------
	.section	.nv.shared.reserved.0,"aw",@nobits
	.weak		__nv_reservedSMEM_offset_0_alias
	.size		__nv_reservedSMEM_offset_0_alias, 0, 64
	.other		__nv_reservedSMEM_offset_0_alias,@"STO_CUDA_RESERVED_SHARED STV_DEFAULT"
__nv_reservedSMEM_offset_0_alias:
	.zero		0
	.zero		64


//--------------------- .nv.constant0._Z17prime_number_cudaiiPi --------------------------
	.section	.nv.constant0._Z17prime_number_cudaiiPi,"a",@progbits
	.sectionflags	@""
	.align	4
.nv.constant0._Z17prime_number_cudaiiPi:
	.zero		912


//--------------------- SYMBOLS --------------------------

	.type		.nv.reservedSmem.offset0,@object
	.size		.nv.reservedSmem.offset0,0x4
	.type		.nv.reservedSmem.cap,@object
	.size		.nv.reservedSmem.cap,0x4
